//
// Generated by NVIDIA NVVM Compiler
//
// Compiler Build ID: CL-36424714
// Cuda compilation tools, release 13.0, V13.0.88
// Based on NVVM 20.0.0
//

.version 9.0
.target sm_100
.address_size 64

	// .globl	_Z18cuda_kernel_advectPhS_6float3mm

.visible .entry _Z18cuda_kernel_advectPhS_6float3mm(
	.param .u64 .ptr .align 1 _Z18cuda_kernel_advectPhS_6float3mm_param_0,
	.param .u64 .ptr .align 1 _Z18cuda_kernel_advectPhS_6float3mm_param_1,
	.param .align 4 .b8 _Z18cuda_kernel_advectPhS_6float3mm_param_2[12],
	.param .u64 _Z18cuda_kernel_advectPhS_6float3mm_param_3,
	.param .u64 _Z18cuda_kernel_advectPhS_6float3mm_param_4
)
{
	.reg .pred 	%p<3>;
	.reg .b16 	%rs<6>;
	.reg .b32 	%r<23>;
	.reg .b32 	%f<26>;
	.reg .b64 	%rd<15>;
	.reg .b64 	%fd<5>;

	ld.param.u64 	%rd4, [_Z18cuda_kernel_advectPhS_6float3mm_param_0];
	ld.param.f32 	%f1, [_Z18cuda_kernel_advectPhS_6float3mm_param_2];
	ld.param.f32 	%f2, [_Z18cuda_kernel_advectPhS_6float3mm_param_2+4];
	ld.param.f32 	%f3, [_Z18cuda_kernel_advectPhS_6float3mm_param_2+8];
	ld.param.u64 	%rd5, [_Z18cuda_kernel_advectPhS_6float3mm_param_1];
	ld.param.u64 	%rd6, [_Z18cuda_kernel_advectPhS_6float3mm_param_3];
	ld.param.u64 	%rd7, [_Z18cuda_kernel_advectPhS_6float3mm_param_4];
	setp.leu.f32 	%p1, %f3, 0f00000000;
	@%p1 bra 	$L__BB0_3;
	cvta.to.global.u64 	%rd1, %rd5;
	mov.u32 	%r5, %tid.y;
	mov.u32 	%r6, %ntid.y;
	mov.u32 	%r7, %ctaid.y;
	mad.lo.s32 	%r8, %r7, %r6, %r5;
	cvt.u64.u32 	%rd8, %r8;
	mul.lo.s64 	%rd2, %rd6, %rd8;
	mov.u32 	%r9, %tid.x;
	mov.u32 	%r10, %ntid.x;
	mov.u32 	%r11, %ctaid.x;
	mad.lo.s32 	%r12, %r11, %r10, %r9;
	shl.b32 	%r1, %r12, 2;
	cvt.f64.f32 	%fd1, %f3;
	cvt.rn.f32.u64 	%f4, %rd7;
	cvt.rn.f32.u64 	%f5, %rd6;
	cvta.to.global.u64 	%rd3, %rd4;
	mov.b32 	%r22, 0;
	mov.f32 	%f23, 0f00000000;
	cvt.u32.u64 	%r13, %rd2;
	cvt.u32.u64 	%r14, %rd7;
$L__BB0_2:
	cvt.u64.u32 	%rd9, %r22;
	cvt.u32.u64 	%r15, %rd9;
	mad.lo.s32 	%r16, %r14, %r15, %r13;
	add.s32 	%r17, %r1, %r16;
	cvt.s64.s32 	%rd10, %r17;
	add.s64 	%rd11, %rd1, %rd10;
	ld.global.u8 	%rs1, [%rd11+2];
	cvt.rn.f32.u16 	%f14, %rs1;
	fma.rn.f32 	%f15, %f14, 0fBC23D70A, %f23;
	div.rn.f32 	%f16, %f15, %f1;
	div.rn.f32 	%f25, %f25, %f2;
	cvt.f64.f32 	%fd2, %f24;
	add.f64 	%fd3, %fd2, 0d3FE0000000000000;
	div.rn.f64 	%fd4, %fd3, %fd1;
	cvt.rn.f32.f64 	%f24, %fd4;
	add.s64 	%rd12, %rd3, %rd10;
	mul.f32 	%f17, %f4, %f24;
	fma.rn.f32 	%f18, %f25, %f5, %f17;
	fma.rn.f32 	%f19, %f16, 0f40800000, %f18;
	cvt.rzi.s32.f32 	%r18, %f19;
	cvt.s64.s32 	%rd13, %r18;
	add.s64 	%rd14, %rd1, %rd13;
	ld.global.u8 	%rs2, [%rd14];
	cvt.rn.f32.u16 	%f20, %rs2;
	ld.global.u8 	%rs3, [%rd14+1];
	cvt.rn.f32.u16 	%f21, %rs3;
	ld.global.u8 	%rs4, [%rd14+2];
	cvt.rn.f32.u16 	%f22, %rs4;
	cvt.rzi.u32.f32 	%r19, %f20;
	st.global.u8 	[%rd12], %r19;
	cvt.rzi.u32.f32 	%r20, %f21;
	st.global.u8 	[%rd12+1], %r20;
	cvt.rzi.u32.f32 	%r21, %f22;
	st.global.u8 	[%rd12+2], %r21;
	mov.b16 	%rs5, 255;
	st.global.u8 	[%rd12+3], %rs5;
	add.s32 	%r22, %r22, 1;
	cvt.rn.f32.u32 	%f23, %r22;
	setp.gt.f32 	%p2, %f3, %f23;
	@%p2 bra 	$L__BB0_2;
$L__BB0_3:
	ret;

}


// ===== COMPILED SASS (sm_100) =====

	.target	sm_100

	.elftype	@"ET_EXEC"


//--------------------- .note.nv.tkinfo           --------------------------
	.section	.note.nv.tkinfo,"",@"SHT_NOTE"
	.sectionflags	@"SHF_NOTE_NV_TKINFO"
	.tkinfo
        /*0018*/ 	.word	0x00000002
        /*0030*/ 	.string	""
        /*0030*/ 	.string	"ptxas"
        /*0030*/ 	.string	"Cuda compilation tools, release 13.0, V13.0.88"
        /*0030*/ 	.string	"Build cuda_13.0.r13.0/compiler.36424714_0"
        /*0030*/ 	.string	"-arch sm_100 -m 64 "



//--------------------- .note.nv.cuinfo           --------------------------
	.section	.note.nv.cuinfo,"",@"SHT_NOTE"
	.sectionflags	@"SHF_NOTE_NV_CUINFO"
        /*0018*/ 	.short	0x0002
        /*001a*/ 	.short	0x0064
        /*001c*/ 	.short	0x0082
	.zero		2


//--------------------- .nv.info                  --------------------------
	.section	.nv.info,"",@"SHT_CUDA_INFO"
	.align	4


	//----- nvinfo : EIATTR_REGCOUNT
	.align		4
        /*0000*/ 	.byte	0x04, 0x2f
        /*0002*/ 	.short	(.L_1 - .L_0)
	.align		4
.L_0:
        /*0004*/ 	.word	index@(_Z18cuda_kernel_advectPhS_6float3mm)
        /*0008*/ 	.word	0x00000022


	//----- nvinfo : EIATTR_FRAME_SIZE
	.align		4
.L_1:
        /*000c*/ 	.byte	0x04, 0x11
        /*000e*/ 	.short	(.L_3 - .L_2)
	.align		4
.L_2:
        /*0010*/ 	.word	index@($__internal_1_$__cuda_sm3x_div_rn_noftz_f32_slowpath)
        /*0014*/ 	.word	0x00000000


	//----- nvinfo : EIATTR_FRAME_SIZE
	.align		4
.L_3:
        /*0018*/ 	.byte	0x04, 0x11
        /*001a*/ 	.short	(.L_5 - .L_4)
	.align		4
.L_4:
        /*001c*/ 	.word	index@($__internal_0_$__cuda_sm20_div_rn_f64_full)
        /*0020*/ 	.word	0x00000000


	//----- nvinfo : EIATTR_FRAME_SIZE
	.align		4
.L_5:
        /*0024*/ 	.byte	0x04, 0x11
        /*0026*/ 	.short	(.L_7 - .L_6)
	.align		4
.L_6:
        /*0028*/ 	.word	index@(_Z18cuda_kernel_advectPhS_6float3mm)
        /*002c*/ 	.word	0x00000000


	//----- nvinfo : EIATTR_MIN_STACK_SIZE
	.align		4
.L_7:
        /*0030*/ 	.byte	0x04, 0x12
        /*0032*/ 	.short	(.L_9 - .L_8)
	.align		4
.L_8:
        /*0034*/ 	.word	index@(_Z18cuda_kernel_advectPhS_6float3mm)
        /*0038*/ 	.word	0x00000000
.L_9:


//--------------------- .nv.compat                --------------------------
	.section	.nv.compat,"",@"SHT_CUDA_COMPAT_INFO"
	.align	4
        /*0000*/ 	.byte	0x02, 0x09, 0x00, 0x00, 0x02, 0x02, 0x01, 0x00, 0x02, 0x05, 0x05, 0x00, 0x03, 0x07, 0x01, 0x01
        /*0010*/ 	.byte	0x02, 0x03, 0x00, 0x00, 0x02, 0x06, 0x01, 0x00, 0x04, 0x0b, 0x08, 0x00, 0x01, 0x00, 0x00, 0x00
        /*0020*/ 	.byte	0x00, 0x00, 0x00, 0x00


//--------------------- .nv.info._Z18cuda_kernel_advectPhS_6float3mm --------------------------
	.section	.nv.info._Z18cuda_kernel_advectPhS_6float3mm,"",@"SHT_CUDA_INFO"
	.sectionflags	@""
	.align	4


	//----- nvinfo : EIATTR_CUDA_API_VERSION
	.align		4
        /*0000*/ 	.byte	0x04, 0x37
        /*0002*/ 	.short	(.L_11 - .L_10)
.L_10:
        /*0004*/ 	.word	0x00000082


	//----- nvinfo : EIATTR_KPARAM_INFO
	.align		4
.L_11:
        /*0008*/ 	.byte	0x04, 0x17
        /*000a*/ 	.short	(.L_13 - .L_12)
.L_12:
        /*000c*/ 	.word	0x00000000
        /*0010*/ 	.short	0x0004
        /*0012*/ 	.short	0x0028
        /*0014*/ 	.byte	0x00, 0xf0, 0x21, 0x00


	//----- nvinfo : EIATTR_KPARAM_INFO
	.align		4
.L_13:
        /*0018*/ 	.byte	0x04, 0x17
        /*001a*/ 	.short	(.L_15 - .L_14)
.L_14:
        /*001c*/ 	.word	0x00000000
        /*0020*/ 	.short	0x0003
        /*0022*/ 	.short	0x0020
        /*0024*/ 	.byte	0x00, 0xf0, 0x21, 0x00


	//----- nvinfo : EIATTR_KPARAM_INFO
	.align		4
.L_15:
        /*0028*/ 	.byte	0x04, 0x17
        /*002a*/ 	.short	(.L_17 - .L_16)
.L_16:
        /*002c*/ 	.word	0x00000000
        /*0030*/ 	.short	0x0002
        /*0032*/ 	.short	0x0010
        /*0034*/ 	.byte	0x00, 0xf0, 0x31, 0x00


	//----- nvinfo : EIATTR_KPARAM_INFO
	.align		4
.L_17:
        /*0038*/ 	.byte	0x04, 0x17
        /*003a*/ 	.short	(.L_19 - .L_18)
.L_18:
        /*003c*/ 	.word	0x00000000
        /*0040*/ 	.short	0x0001
        /*0042*/ 	.short	0x0008
        /*0044*/ 	.byte	0x00, 0xf5, 0x21, 0x00


	//----- nvinfo : EIATTR_KPARAM_INFO
	.align		4
.L_19:
        /*0048*/ 	.byte	0x04, 0x17
        /*004a*/ 	.short	(.L_21 - .L_20)
.L_20:
        /*004c*/ 	.word	0x00000000
        /*0050*/ 	.short	0x0000
        /*0052*/ 	.short	0x0000
        /*0054*/ 	.byte	0x00, 0xf5, 0x21, 0x00


	//----- nvinfo : EIATTR_SPARSE_MMA_MASK
	.align		4
.L_21:
        /*0058*/ 	.byte	0x03, 0x50
        /*005a*/ 	.short	0x0000


	//----- nvinfo : EIATTR_MAXREG_COUNT
	.align		4
        /*005c*/ 	.byte	0x03, 0x1b
        /*005e*/ 	.short	0x00ff


	//----- nvinfo : EIATTR_MERCURY_ISA_VERSION
	.align		4
        /*0060*/ 	.byte	0x03, 0x5f
        /*0062*/ 	.short	0x0101


	//----- nvinfo : EIATTR_VRC_CTA_INIT_COUNT
	.align		4
        /*0064*/ 	.byte	0x02, 0x4a
	.zero		1
	.zero		1


	//----- nvinfo : EIATTR_EXIT_INSTR_OFFSETS
	.align		4
        /*0068*/ 	.byte	0x04, 0x1c
        /*006a*/ 	.short	(.L_23 - .L_22)


	//   ....[0]....
.L_22:
        /*006c*/ 	.word	0x00000030


	//   ....[1]....
        /*0070*/ 	.word	0x00000700


	//----- nvinfo : EIATTR_CRS_STACK_SIZE
	.align		4
.L_23:
        /*0074*/ 	.byte	0x04, 0x1e
        /*0076*/ 	.short	(.L_25 - .L_24)
.L_24:
        /*0078*/ 	.word	0x00000000


	//----- nvinfo : EIATTR_CBANK_PARAM_SIZE
	.align		4
.L_25:
        /*007c*/ 	.byte	0x03, 0x19
        /*007e*/ 	.short	0x0030


	//----- nvinfo : EIATTR_PARAM_CBANK
	.align		4
        /*0080*/ 	.byte	0x04, 0x0a
        /*0082*/ 	.short	(.L_27 - .L_26)
	.align		4
.L_26:
        /*0084*/ 	.word	index@(.nv.constant0._Z18cuda_kernel_advectPhS_6float3mm)
        /*0088*/ 	.short	0x0380
        /*008a*/ 	.short	0x0030


	//----- nvinfo : EIATTR_SW_WAR
	.align		4
.L_27:
        /*008c*/ 	.byte	0x04, 0x36
        /*008e*/ 	.short	(.L_29 - .L_28)
.L_28:
        /*0090*/ 	.word	0x00000008
.L_29:


//--------------------- .nv.callgraph             --------------------------
	.section	.nv.callgraph,"",@"SHT_CUDA_CALLGRAPH"
	.align	4
	.sectionentsize	8
	.align		4
        /*0000*/ 	.word	0x00000000
	.align		4
        /*0004*/ 	.word	0xffffffff
	.align		4
        /*0008*/ 	.word	0x00000000
	.align		4
        /*000c*/ 	.word	0xfffffffe
	.align		4
        /*0010*/ 	.word	0x00000000
	.align		4
        /*0014*/ 	.word	0xfffffffd
	.align		4
        /*0018*/ 	.word	0x00000000
	.align		4
        /*001c*/ 	.word	0xfffffffc


//--------------------- .text._Z18cuda_kernel_advectPhS_6float3mm --------------------------
	.section	.text._Z18cuda_kernel_advectPhS_6float3mm,"ax",@progbits
	.align	128
        .global         _Z18cuda_kernel_advectPhS_6float3mm
        .type           _Z18cuda_kernel_advectPhS_6float3mm,@function
        .size           _Z18cuda_kernel_advectPhS_6float3mm,(.L_x_24 - _Z18cuda_kernel_advectPhS_6float3mm)
        .other          _Z18cuda_kernel_advectPhS_6float3mm,@"STO_CUDA_ENTRY STV_DEFAULT"
_Z18cuda_kernel_advectPhS_6float3mm:
.text._Z18cuda_kernel_advectPhS_6float3mm:
[----:B------:R-:W-:Y:S01]  /*0000*/  LDC R1, c[0x0][0x37c] ;  /* 0x0000df00ff017b82 */ /* 0x000fe20000000800 */
[----:B------:R-:W0:Y:S02]  /*0010*/  LDCU UR8, c[0x0][0x398] ;  /* 0x00007300ff0877ac */ /* 0x000e240008000800 */
[----:B0-----:R-:W-:-:S13]  /*0020*/  FSETP.LT.AND P0, PT, RZ, UR8, PT ;  /* 0x00000008ff007c0b */ /* 0x001fda000bf01000 */
[----:B------:R-:W-:Y:S05]  /*0030*/  @!P0 EXIT ;  /* 0x000000000000894d */ /* 0x000fea0003800000 */
[----:B------:R-:W0:Y:S01]  /*0040*/  S2R R7, SR_TID.Y ;  /* 0x0000000000077919 */ /* 0x000e220000002200 */
[----:B------:R-:W0:Y:S01]  /*0050*/  LDCU UR4, c[0x0][0x364] ;  /* 0x00006c80ff0477ac */ /* 0x000e220008000800 */
[----:B------:R-:W1:Y:S01]  /*0060*/  LDC R26, c[0x0][0x3a8] ;  /* 0x0000ea00ff1a7b82 */ /* 0x000e620000000800 */
[----:B------:R-:W2:Y:S01]  /*0070*/  F2F.F64.F32 R24, UR8 ;  /* 0x0000000800187d10 */ /* 0x000ea20008201800 */
[----:B------:R-:W0:Y:S01]  /*0080*/  S2R R0, SR_CTAID.Y ;  /* 0x0000000000007919 */ /* 0x000e220000002600 */
[----:B------:R-:W3:Y:S01]  /*0090*/  LDCU UR9, c[0x0][0x3a0] ;  /* 0x00007400ff0977ac */ /* 0x000ee20008000800 */
[----:B------:R-:W4:Y:S01]  /*00a0*/  S2R R8, SR_TID.X ;  /* 0x0000000000087919 */ /* 0x000f220000002100 */
[----:B------:R-:W4:Y:S03]  /*00b0*/  LDCU UR5, c[0x0][0x360] ;  /* 0x00006c00ff0577ac */ /* 0x000f260008000800 */
[----:B------:R-:W1:Y:S01]  /*00c0*/  LDC R11, c[0x0][0x390] ;  /* 0x0000e400ff0b7b82 */ /* 0x000e620000000800 */
[----:B------:R-:W4:Y:S01]  /*00d0*/  S2R R3, SR_CTAID.X ;  /* 0x0000000000037919 */ /* 0x000f220000002500 */
[----:B------:R-:W5:Y:S01]  /*00e0*/  LDCU.128 UR12, c[0x0][0x3a0] ;  /* 0x00007400ff0c77ac */ /* 0x000f620008000c00 */
[----:B------:R-:W0:Y:S05]  /*00f0*/  LDCU.64 UR6, c[0x0][0x358] ;  /* 0x00006b00ff0677ac */ /* 0x000e2a0008000a00 */
[----:B------:R-:W1:Y:S01]  /*0100*/  LDC R10, c[0x0][0x394] ;  /* 0x0000e500ff0a7b82 */ /* 0x000e620000000800 */
[----:B------:R-:W1:Y:S01]  /*0110*/  LDCU UR16, c[0x0][0x398] ;  /* 0x00007300ff1077ac */ /* 0x000e620008000800 */
[----:B------:R-:W1:Y:S01]  /*0120*/  LDCU.64 UR10, c[0x0][0x388] ;  /* 0x00007100ff0a77ac */ /* 0x000e620008000a00 */
[----:B-----5:R-:W1:Y:S01]  /*0130*/  I2F.U64 R27, UR14 ;  /* 0x0000000e001b7d12 */ /* 0x020e620008301000 */
[----:B0-----:R-:W-:Y:S01]  /*0140*/  IMAD R7, R0, UR4, R7 ;  /* 0x0000000400077c24 */ /* 0x001fe2000f8e0207 */
[----:B------:R-:W-:Y:S01]  /*0150*/  UMOV UR4, URZ ;  /* 0x000000ff00047c82 */ /* 0x000fe20008000000 */
[----:B------:R-:W-:-:S05]  /*0160*/  IMAD.MOV.U32 R0, RZ, RZ, RZ ;  /* 0x000000ffff007224 */ /* 0x000fca00078e00ff */
[----:B------:R-:W0:Y:S01]  /*0170*/  I2F.U64 R9, UR12 ;  /* 0x0000000c00097d12 */ /* 0x000e220008301000 */
[----:B---3--:R-:W-:Y:S01]  /*0180*/  IMAD R7, R7, UR9, RZ ;  /* 0x0000000907077c24 */ /* 0x008fe2000f8e02ff */
[----:B------:R-:W3:Y:S01]  /*0190*/  LDCU.128 UR12, c[0x0][0x380] ;  /* 0x00007000ff0c77ac */ /* 0x000ee20008000c00 */
[----:B--2-4-:R-:W-:-:S07]  /*01a0*/  IMAD R8, R3, UR5, R8 ;  /* 0x0000000503087c24 */ /* 0x014fce000f8e0208 */
.L_x_5:
[----:B01----:R-:W-:-:S04]  /*01b0*/  IMAD R3, R26, UR4, R7 ;  /* 0x000000041a037c24 */ /* 0x003fc8000f8e0207 */
[----:B------:R-:W-:-:S05]  /*01c0*/  IMAD R6, R8, 0x4, R3 ;  /* 0x0000000408067824 */ /* 0x000fca00078e0203 */
[----:B------:R-:W-:Y:S02]  /*01d0*/  SHF.R.S32.HI R5, RZ, 0x1f, R6 ;  /* 0x0000001fff057819 */ /* 0x000fe40000011406 */
[----:B------:R-:W-:-:S04]  /*01e0*/  IADD3 R12, P0, PT, R6, UR10, RZ ;  /* 0x0000000a060c7c10 */ /* 0x000fc8000ff1e0ff */
[----:B------:R-:W-:-:S05]  /*01f0*/  IADD3.X R13, PT, PT, R5, UR11, RZ, P0, !PT ;  /* 0x0000000b050d7c10 */ /* 0x000fca00087fe4ff */
[----:B------:R-:W2:Y:S01]  /*0200*/  LDG.E.U8 R12, desc[UR6][R12.64+0x2] ;  /* 0x000002060c0c7981 */ /* 0x000ea2000c1e1100 */
[----:B------:R-:W1:Y:S01]  /*0210*/  MUFU.RCP R14, R11 ;  /* 0x0000000b000e7308 */ /* 0x000e620000001000 */
[----:B------:R-:W-:Y:S01]  /*0220*/  BSSY.RECONVERGENT B0, `(.L_x_0) ;  /* 0x0000010000007945 */ /* 0x000fe20003800200 */
[----:B-1----:R-:W-:Y:S01]  /*0230*/  FFMA R15, R14, -R11, 1 ;  /* 0x3f8000000e0f7423 */ /* 0x002fe2000000080b */
[----:B--2---:R-:W-:-:S05]  /*0240*/  I2FP.F32.U32 R3, R12 ;  /* 0x0000000c00037245 */ /* 0x004fca0000201000 */
[----:B------:R-:W-:Y:S01]  /*0250*/  FFMA R0, R3, -0.0099999997764825820923, R0 ;  /* 0xbc23d70a03007823 */ /* 0x000fe20000000000 */
[----:B------:R-:W-:Y:S01]  /*0260*/  FFMA R3, R14, R15, R14 ;  /* 0x0000000f0e037223 */ /* 0x000fe2000000000e */
[----:B------:R-:W-:Y:S02]  /*0270*/  IMAD.MOV.U32 R15, RZ, RZ, R4 ;  /* 0x000000ffff0f7224 */ /* 0x000fe400078e0004 */
[----:B------:R-:W1:Y:S01]  /*0280*/  FCHK P0, R0, R11 ;  /* 0x0000000b00007302 */ /* 0x000e620000000000 */
[----:B------:R-:W-:-:S04]  /*0290*/  FFMA R14, R0, R3, RZ ;  /* 0x00000003000e7223 */ /* 0x000fc800000000ff */
[----:B------:R-:W-:-:S04]  /*02a0*/  FFMA R16, R14, -R11, R0 ;  /* 0x8000000b0e107223 */ /* 0x000fc80000000000 */
[----:B------:R-:W-:Y:S01]  /*02b0*/  FFMA R3, R3, R16, R14 ;  /* 0x0000001003037223 */ /* 0x000fe2000000000e */
[----:B-1----:R-:W-:Y:S06]  /*02c0*/  @!P0 BRA `(.L_x_1) ;  /* 0x0000000000148947 */ /* 0x002fec0003800000 */
[----:B------:R-:W1:Y:S01]  /*02d0*/  LDCU UR5, c[0x0][0x390] ;  /* 0x00007200ff0577ac */ /* 0x000e620008000800 */
[----:B------:R-:W-:Y:S01]  /*02e0*/  MOV R4, 0x310 ;  /* 0x0000031000047802 */ /* 0x000fe20000000f00 */
[----:B-1----:R-:W-:-:S07]  /*02f0*/  IMAD.U32 R13, RZ, RZ, UR5 ;  /* 0x00000005ff0d7e24 */ /* 0x002fce000f8e00ff */
[----:B0--3--:R-:W-:Y:S05]  /*0300*/  CALL.REL.NOINC `($__internal_1_$__cuda_sm3x_div_rn_noftz_f32_slowpath) ;  /* 0x0000000800707944 */ /* 0x009fea0003c00000 */
[----:B------:R-:W-:-:S07]  /*0310*/  IMAD.MOV.U32 R3, RZ, RZ, R0 ;  /* 0x000000ffff037224 */ /* 0x000fce00078e0000 */
.L_x_1:
[----:B---3--:R-:W-:Y:S05]  /*0320*/  BSYNC.RECONVERGENT B0 ;  /* 0x0000000000007941 */ /* 0x008fea0003800200 */
.L_x_0:
[----:B------:R-:W1:Y:S01]  /*0330*/  MUFU.RCP R13, R10 ;  /* 0x0000000a000d7308 */ /* 0x000e620000001000 */
[----:B------:R-:W-:Y:S07]  /*0340*/  BSSY.RECONVERGENT B0, `(.L_x_2) ;  /* 0x000000e000007945 */ /* 0x000fee0003800200 */
[----:B------:R-:W2:Y:S01]  /*0350*/  FCHK P0, R15, R10 ;  /* 0x0000000a0f007302 */ /* 0x000ea20000000000 */
[----:B-1----:R-:W-:-:S04]  /*0360*/  FFMA R4, R13, -R10, 1 ;  /* 0x3f8000000d047423 */ /* 0x002fc8000000080a */
[----:B------:R-:W-:-:S04]  /*0370*/  FFMA R4, R13, R4, R13 ;  /* 0x000000040d047223 */ /* 0x000fc8000000000d */
[----:B------:R-:W-:-:S04]  /*0380*/  FFMA R0, R4, R15, RZ ;  /* 0x0000000f04007223 */ /* 0x000fc800000000ff */
[----:B------:R-:W-:-:S04]  /*0390*/  FFMA R13, R0, -R10, R15 ;  /* 0x8000000a000d7223 */ /* 0x000fc8000000000f */
[----:B------:R-:W-:Y:S01]  /*03a0*/  FFMA R4, R4, R13, R0 ;  /* 0x0000000d04047223 */ /* 0x000fe20000000000 */
[----:B--2---:R-:W-:Y:S06]  /*03b0*/  @!P0 BRA `(.L_x_3) ;  /* 0x0000000000188947 */ /* 0x004fec0003800000 */
[----:B------:R-:W1:Y:S01]  /*03c0*/  LDCU UR5, c[0x0][0x394] ;  /* 0x00007280ff0577ac */ /* 0x000e620008000800 */
[----:B------:R-:W-:Y:S01]  /*03d0*/  IMAD.MOV.U32 R0, RZ, RZ, R15 ;  /* 0x000000ffff007224 */ /* 0x000fe200078e000f */
[----:B------:R-:W-:Y:S01]  /*03e0*/  MOV R4, 0x410 ;  /* 0x0000041000047802 */ /* 0x000fe20000000f00 */
[----:B-1----:R-:W-:-:S07]  /*03f0*/  IMAD.U32 R13, RZ, RZ, UR5 ;  /* 0x00000005ff0d7e24 */ /* 0x002fce000f8e00ff */
[----:B0-----:R-:W-:Y:S05]  /*0400*/  CALL.REL.NOINC `($__internal_1_$__cuda_sm3x_div_rn_noftz_f32_slowpath) ;  /* 0x0000000800307944 */ /* 0x001fea0003c00000 */
[----:B------:R-:W-:-:S07]  /*0410*/  IMAD.MOV.U32 R4, RZ, RZ, R0 ;  /* 0x000000ffff047224 */ /* 0x000fce00078e0000 */
.L_x_3:
[----:B------:R-:W-:Y:S05]  /*0420*/  BSYNC.RECONVERGENT B0 ;  /* 0x0000000000007941 */ /* 0x000fea0003800200 */
.L_x_2:
[----:B------:R-:W1:Y:S01]  /*0430*/  MUFU.RCP64H R13, R25 ;  /* 0x00000019000d7308 */ /* 0x000e620000001800 */
[----:B------:R-:W-:-:S06]  /*0440*/  IMAD.MOV.U32 R12, RZ, RZ, 0x1 ;  /* 0x00000001ff0c7424 */ /* 0x000fcc00078e00ff */
[----:B-1----:R-:W-:-:S08]  /*0450*/  DFMA R14, -R24, R12, 1 ;  /* 0x3ff00000180e742b */ /* 0x002fd0000000010c */
[----:B------:R-:W-:Y:S02]  /*0460*/  DFMA R16, R14, R14, R14 ;  /* 0x0000000e0e10722b */ /* 0x000fe4000000000e */
[----:B------:R-:W1:Y:S06]  /*0470*/  F2F.F64.F32 R14, R2 ;  /* 0x00000002000e7310 */ /* 0x000e6c0000201800 */
[----:B------:R-:W-:-:S08]  /*0480*/  DFMA R16, R12, R16, R12 ;  /* 0x000000100c10722b */ /* 0x000fd0000000000c */
[----:B------:R-:W-:Y:S02]  /*0490*/  DFMA R12, -R24, R16, 1 ;  /* 0x3ff00000180c742b */ /* 0x000fe40000000110 */
[----:B-1----:R-:W-:-:S06]  /*04a0*/  DADD R14, R14, 0.5 ;  /* 0x3fe000000e0e7429 */ /* 0x002fcc0000000000 */
[----:B------:R-:W-:-:S04]  /*04b0*/  DFMA R12, R16, R12, R16 ;  /* 0x0000000c100c722b */ /* 0x000fc80000000010 */
[----:B------:R-:W-:-:S04]  /*04c0*/  FSETP.GEU.AND P1, PT, |R15|, 6.5827683646048100446e-37, PT ;  /* 0x036000000f00780b */ /* 0x000fc80003f2e200 */
[----:B------:R-:W-:-:S08]  /*04d0*/  DMUL R16, R14, R12 ;  /* 0x0000000c0e107228 */ /* 0x000fd00000000000 */
[----:B------:R-:W-:-:S08]  /*04e0*/  DFMA R18, -R24, R16, R14 ;  /* 0x000000101812722b */ /* 0x000fd0000000010e */
[----:B------:R-:W-:-:S10]  /*04f0*/  DFMA R12, R12, R18, R16 ;  /* 0x000000120c0c722b */ /* 0x000fd40000000010 */
[----:B------:R-:W-:-:S05]  /*0500*/  FFMA R0, RZ, R25, R13 ;  /* 0x00000019ff007223 */ /* 0x000fca000000000d */
[----:B------:R-:W-:-:S13]  /*0510*/  FSETP.GT.AND P0, PT, |R0|, 1.469367938527859385e-39, PT ;  /* 0x001000000000780b */ /* 0x000fda0003f04200 */
[----:B------:R-:W-:Y:S05]  /*0520*/  @P0 BRA P1, `(.L_x_4) ;  /* 0x0000000000080947 */ /* 0x000fea0000800000 */
[----:B------:R-:W-:-:S07]  /*0530*/  MOV R28, 0x550 ;  /* 0x00000550001c7802 */ /* 0x000fce0000000f00 */
[----:B0-----:R-:W-:Y:S05]  /*0540*/  CALL.REL.NOINC `($__internal_0_$__cuda_sm20_div_rn_f64_full) ;  /* 0x0000000000707944 */ /* 0x001fea0003c00000 */
.L_x_4:
[----:B------:R-:W1:Y:S02]  /*0550*/  F2F.F32.F64 R2, R12 ;  /* 0x0000000c00027310 */ /* 0x000e640000301000 */
[----:B-1----:R-:W-:-:S04]  /*0560*/  FMUL R0, R27, R2 ;  /* 0x000000021b007220 */ /* 0x002fc80000400000 */
[----:B0-----:R-:W-:-:S04]  /*0570*/  FFMA R0, R9, R4, R0 ;  /* 0x0000000409007223 */ /* 0x001fc80000000000 */
[----:B------:R-:W-:-:S06]  /*0580*/  FFMA R0, R3, 4, R0 ;  /* 0x4080000003007823 */ /* 0x000fcc0000000000 */
[----:B------:R-:W0:Y:S02]  /*0590*/  F2I.TRUNC.NTZ R0, R0 ;  /* 0x0000000000007305 */ /* 0x000e24000020f100 */
[----:B0-----:R-:W-:-:S04]  /*05a0*/  IADD3 R14, P0, PT, R0, UR14, RZ ;  /* 0x0000000e000e7c10 */ /* 0x001fc8000ff1e0ff */
[----:B------:R-:W-:-:S05]  /*05b0*/  LEA.HI.X.SX32 R15, R0, UR15, 0x1, P0 ;  /* 0x0000000f000f7c11 */ /* 0x000fca00080f0eff */
[----:B------:R-:W2:Y:S04]  /*05c0*/  LDG.E.U8 R3, desc[UR6][R14.64] ;  /* 0x000000060e037981 */ /* 0x000ea8000c1e1100 */
[----:B------:R-:W3:Y:S04]  /*05d0*/  LDG.E.U8 R17, desc[UR6][R14.64+0x2] ;  /* 0x000002060e117981 */ /* 0x000ee8000c1e1100 */
[----:B------:R-:W4:Y:S01]  /*05e0*/  LDG.E.U8 R16, desc[UR6][R14.64+0x1] ;  /* 0x000001060e107981 */ /* 0x000f22000c1e1100 */
[----:B------:R-:W-:Y:S01]  /*05f0*/  IADD3 R12, P0, PT, R6, UR12, RZ ;  /* 0x0000000c060c7c10 */ /* 0x000fe2000ff1e0ff */
[----:B------:R-:W-:Y:S01]  /*0600*/  IMAD.MOV.U32 R6, RZ, RZ, 0xff ;  /* 0x000000ffff067424 */ /* 0x000fe200078e00ff */
[----:B------:R-:W-:-:S02]  /*0610*/  UIADD3 UR4, UPT, UPT, UR4, 0x1, URZ ;  /* 0x0000000104047890 */ /* 0x000fc4000fffe0ff */
[----:B------:R-:W-:-:S04]  /*0620*/  IADD3.X R13, PT, PT, R5, UR13, RZ, P0, !PT ;  /* 0x0000000d050d7c10 */ /* 0x000fc800087fe4ff */
[----:B------:R-:W-:Y:S01]  /*0630*/  I2FP.F32.U32 R0, UR4 ;  /* 0x0000000400007c45 */ /* 0x000fe20008201000 */
[----:B------:R0:W-:Y:S03]  /*0640*/  STG.E.U8 desc[UR6][R12.64+0x3], R6 ;  /* 0x000003060c007986 */ /* 0x0001e6000c101106 */
[----:B------:R-:W-:Y:S02]  /*0650*/  FSETP.GEU.AND P0, PT, R0, UR16, PT ;  /* 0x0000001000007c0b */ /* 0x000fe4000bf0e000 */
[----:B--2---:R-:W-:Y:S02]  /*0660*/  I2FP.F32.U32 R3, R3 ;  /* 0x0000000300037245 */ /* 0x004fe40000201000 */
[----:B---3--:R-:W-:Y:S02]  /*0670*/  I2FP.F32.U32 R17, R17 ;  /* 0x0000001100117245 */ /* 0x008fe40000201000 */
[----:B----4-:R-:W-:-:S02]  /*0680*/  I2FP.F32.U32 R16, R16 ;  /* 0x0000001000107245 */ /* 0x010fc40000201000 */
[----:B------:R-:W1:Y:S08]  /*0690*/  F2I.U32.TRUNC.NTZ R3, R3 ;  /* 0x0000000300037305 */ /* 0x000e70000020f000 */
[----:B------:R-:W2:Y:S08]  /*06a0*/  F2I.U32.TRUNC.NTZ R19, R16 ;  /* 0x0000001000137305 */ /* 0x000eb0000020f000 */
[----:B------:R-:W3:Y:S01]  /*06b0*/  F2I.U32.TRUNC.NTZ R17, R17 ;  /* 0x0000001100117305 */ /* 0x000ee2000020f000 */
[----:B-1----:R0:W-:Y:S04]  /*06c0*/  STG.E.U8 desc[UR6][R12.64], R3 ;  /* 0x000000030c007986 */ /* 0x0021e8000c101106 */
[----:B--2---:R0:W-:Y:S04]  /*06d0*/  STG.E.U8 desc[UR6][R12.64+0x1], R19 ;  /* 0x000001130c007986 */ /* 0x0041e8000c101106 */
[----:B---3--:R0:W-:Y:S01]  /*06e0*/  STG.E.U8 desc[UR6][R12.64+0x2], R17 ;  /* 0x000002110c007986 */ /* 0x0081e2000c101106 */
[----:B------:R-:W-:Y:S05]  /*06f0*/  @!P0 BRA `(.L_x_5) ;  /* 0xfffffff800ac8947 */ /* 0x000fea000383ffff */
[----:B------:R-:W-:Y:S05]  /*0700*/  EXIT ;  /* 0x000000000000794d */ /* 0x000fea0003800000 */
        .weak           $__internal_0_$__cuda_sm20_div_rn_f64_full
        .type           $__internal_0_$__cuda_sm20_div_rn_f64_full,@function
        .size           $__internal_0_$__cuda_sm20_div_rn_f64_full,($__internal_1_$__cuda_sm3x_div_rn_noftz_f32_slowpath - $__internal_0_$__cuda_sm20_div_rn_f64_full)
$__internal_0_$__cuda_sm20_div_rn_f64_full:
[C---:B------:R-:W-:Y:S01]  /*0710*/  FSETP.GEU.AND P0, PT, |R25|.reuse, 1.469367938527859385e-39, PT ;  /* 0x001000001900780b */ /* 0x040fe20003f0e200 */
[----:B------:R-:W-:Y:S01]  /*0720*/  IMAD.MOV.U32 R18, RZ, RZ, 0x1 ;  /* 0x00000001ff127424 */ /* 0x000fe200078e00ff */
[C---:B------:R-:W-:Y:S01]  /*0730*/  LOP3.LUT R12, R25.reuse, 0x800fffff, RZ, 0xc0, !PT ;  /* 0x800fffff190c7812 */ /* 0x040fe200078ec0ff */
[----:B------:R-:W-:Y:S01]  /*0740*/  IMAD.MOV.U32 R0, RZ, RZ, 0x1ca00000 ;  /* 0x1ca00000ff007424 */ /* 0x000fe200078e00ff */
[----:B------:R-:W-:Y:S02]  /*0750*/  LOP3.LUT R23, R25, 0x7ff00000, RZ, 0xc0, !PT ;  /* 0x7ff0000019177812 */ /* 0x000fe400078ec0ff */
[----:B------:R-:W-:Y:S01]  /*0760*/  LOP3.LUT R13, R12, 0x3ff00000, RZ, 0xfc, !PT ;  /* 0x3ff000000c0d7812 */ /* 0x000fe200078efcff */
[----:B------:R-:W-:Y:S01]  /*0770*/  IMAD.MOV.U32 R12, RZ, RZ, R24 ;  /* 0x000000ffff0c7224 */ /* 0x000fe200078e0018 */
[----:B------:R-:W-:-:S04]  /*0780*/  LOP3.LUT R2, R15, 0x7ff00000, RZ, 0xc0, !PT ;  /* 0x7ff000000f027812 */ /* 0x000fc800078ec0ff */
[----:B------:R-:W-:Y:S01]  /*0790*/  ISETP.GE.U32.AND P1, PT, R2, R23, PT ;  /* 0x000000170200720c */ /* 0x000fe20003f26070 */
[----:B------:R-:W-:Y:S01]  /*07a0*/  @!P0 DMUL R12, R24, 8.98846567431157953865e+307 ;  /* 0x7fe00000180c8828 */ /* 0x000fe20000000000 */
[----:B------:R-:W-:-:S05]  /*07b0*/  IMAD.MOV.U32 R29, RZ, RZ, R2 ;  /* 0x000000ffff1d7224 */ /* 0x000fca00078e0002 */
[----:B------:R-:W0:Y:S02]  /*07c0*/  MUFU.RCP64H R19, R13 ;  /* 0x0000000d00137308 */ /* 0x000e240000001800 */
[----:B0-----:R-:W-:-:S08]  /*07d0*/  DFMA R16, R18, -R12, 1 ;  /* 0x3ff000001210742b */ /* 0x001fd0000000080c */
[----:B------:R-:W-:-:S08]  /*07e0*/  DFMA R16, R16, R16, R16 ;  /* 0x000000101010722b */ /* 0x000fd00000000010 */
[----:B------:R-:W-:Y:S01]  /*07f0*/  DFMA R18, R18, R16, R18 ;  /* 0x000000101212722b */ /* 0x000fe20000000012 */
[----:B------:R-:W-:Y:S01]  /*0800*/  SEL R17, R0, 0x63400000, !P1 ;  /* 0x6340000000117807 */ /* 0x000fe20004800000 */
[----:B------:R-:W-:Y:S01]  /*0810*/  IMAD.MOV.U32 R16, RZ, RZ, R14 ;  /* 0x000000ffff107224 */ /* 0x000fe200078e000e */
[----:B------:R-:W-:Y:S02]  /*0820*/  FSETP.GEU.AND P1, PT, |R15|, 1.469367938527859385e-39, PT ;  /* 0x001000000f00780b */ /* 0x000fe40003f2e200 */
[----:B------:R-:W-:-:S03]  /*0830*/  LOP3.LUT R17, R17, 0x800fffff, R15, 0xf8, !PT ;  /* 0x800fffff11117812 */ /* 0x000fc600078ef80f */
[----:B------:R-:W-:-:S08]  /*0840*/  DFMA R20, R18, -R12, 1 ;  /* 0x3ff000001214742b */ /* 0x000fd0000000080c */
[----:B------:R-:W-:Y:S01]  /*0850*/  DFMA R18, R18, R20, R18 ;  /* 0x000000141212722b */ /* 0x000fe20000000012 */
[----:B------:R-:W-:Y:S10]  /*0860*/  @P1 BRA `(.L_x_6) ;  /* 0x0000000000201947 */ /* 0x000ff40003800000 */
[----:B------:R-:W-:Y:S01]  /*0870*/  LOP3.LUT R21, R25, 0x7ff00000, RZ, 0xc0, !PT ;  /* 0x7ff0000019157812 */ /* 0x000fe200078ec0ff */
[----:B------:R-:W-:-:S03]  /*0880*/  IMAD.MOV.U32 R20, RZ, RZ, RZ ;  /* 0x000000ffff147224 */ /* 0x000fc600078e00ff */
[----:B------:R-:W-:-:S04]  /*0890*/  ISETP.GE.U32.AND P1, PT, R2, R21, PT ;  /* 0x000000150200720c */ /* 0x000fc80003f26070 */
[----:B------:R-:W-:-:S04]  /*08a0*/  SEL R21, R0, 0x63400000, !P1 ;  /* 0x6340000000157807 */ /* 0x000fc80004800000 */
[----:B------:R-:W-:-:S04]  /*08b0*/  LOP3.LUT R21, R21, 0x80000000, R15, 0xf8, !PT ;  /* 0x8000000015157812 */ /* 0x000fc800078ef80f */
[----:B------:R-:W-:-:S06]  /*08c0*/  LOP3.LUT R21, R21, 0x100000, RZ, 0xfc, !PT ;  /* 0x0010000015157812 */ /* 0x000fcc00078efcff */
[----:B------:R-:W-:-:S10]  /*08d0*/  DFMA R16, R16, 2, -R20 ;  /* 0x400000001010782b */ /* 0x000fd40000000814 */
[----:B------:R-:W-:-:S07]  /*08e0*/  LOP3.LUT R29, R17, 0x7ff00000, RZ, 0xc0, !PT ;  /* 0x7ff00000111d7812 */ /* 0x000fce00078ec0ff */
.L_x_6:
[----:B------:R-:W-:Y:S01]  /*08f0*/  IMAD.MOV.U32 R30, RZ, RZ, R23 ;  /* 0x000000ffff1e7224 */ /* 0x000fe200078e0017 */
[----:B------:R-:W-:Y:S01]  /*0900*/  @!P0 LOP3.LUT R30, R13, 0x7ff00000, RZ, 0xc0, !PT ;  /* 0x7ff000000d1e8812 */ /* 0x000fe200078ec0ff */
[----:B------:R-:W-:Y:S01]  /*0910*/  VIADD R31, R29, 0xffffffff ;  /* 0xffffffff1d1f7836 */ /* 0x000fe20000000000 */
[----:B------:R-:W-:-:S04]  /*0920*/  DMUL R20, R18, R16 ;  /* 0x0000001012147228 */ /* 0x000fc80000000000 */
[----:B------:R-:W-:Y:S01]  /*0930*/  ISETP.GT.U32.AND P0, PT, R31, 0x7feffffe, PT ;  /* 0x7feffffe1f00780c */ /* 0x000fe20003f04070 */
[----:B------:R-:W-:-:S03]  /*0940*/  VIADD R31, R30, 0xffffffff ;  /* 0xffffffff1e1f7836 */ /* 0x000fc60000000000 */
[----:B------:R-:W-:Y:S02]  /*0950*/  DFMA R22, R20, -R12, R16 ;  /* 0x8000000c1416722b */ /* 0x000fe40000000010 */
[----:B------:R-:W-:-:S06]  /*0960*/  ISETP.GT.U32.OR P0, PT, R31, 0x7feffffe, P0 ;  /* 0x7feffffe1f00780c */ /* 0x000fcc0000704470 */
[----:B------:R-:W-:-:S07]  /*0970*/  DFMA R22, R18, R22, R20 ;  /* 0x000000161216722b */ /* 0x000fce0000000014 */
[----:B------:R-:W-:Y:S05]  /*0980*/  @P0 BRA `(.L_x_7) ;  /* 0x00000000006c0947 */ /* 0x000fea0003800000 */
[----:B------:R-:W-:-:S04]  /*0990*/  LOP3.LUT R15, R25, 0x7ff00000, RZ, 0xc0, !PT ;  /* 0x7ff00000190f7812 */ /* 0x000fc800078ec0ff */
[CC--:B------:R-:W-:Y:S02]  /*09a0*/  VIADDMNMX R14, R2.reuse, -R15.reuse, 0xb9600000, !PT ;  /* 0xb9600000020e7446 */ /* 0x0c0fe4000780090f */
[----:B------:R-:W-:Y:S02]  /*09b0*/  ISETP.GE.U32.AND P0, PT, R2, R15, PT ;  /* 0x0000000f0200720c */ /* 0x000fe40003f06070 */
[----:B------:R-:W-:Y:S02]  /*09c0*/  VIMNMX R14, PT, PT, R14, 0x46a00000, PT ;  /* 0x46a000000e0e7848 */ /* 0x000fe40003fe0100 */
[----:B------:R-:W-:-:S05]  /*09d0*/  SEL R15, R0, 0x63400000, !P0 ;  /* 0x63400000000f7807 */ /* 0x000fca0004000000 */
[----:B------:R-:W-:Y:S02]  /*09e0*/  IMAD.IADD R0, R14, 0x1, -R15 ;  /* 0x000000010e007824 */ /* 0x000fe400078e0a0f */
[----:B------:R-:W-:Y:S02]  /*09f0*/  IMAD.MOV.U32 R14, RZ, RZ, RZ ;  /* 0x000000ffff0e7224 */ /* 0x000fe400078e00ff */
[----:B------:R-:W-:-:S06]  /*0a00*/  VIADD R15, R0, 0x7fe00000 ;  /* 0x7fe00000000f7836 */ /* 0x000fcc0000000000 */
[----:B------:R-:W-:-:S10]  /*0a10*/  DMUL R18, R22, R14 ;  /* 0x0000000e16127228 */ /* 0x000fd40000000000 */
[----:B------:R-:W-:-:S13]  /*0a20*/  FSETP.GTU.AND P0, PT, |R19|, 1.469367938527859385e-39, PT ;  /* 0x001000001300780b */ /* 0x000fda0003f0c200 */
[----:B------:R-:W-:Y:S05]  /*0a30*/  @P0 BRA `(.L_x_8) ;  /* 0x0000000000940947 */ /* 0x000fea0003800000 */
[----:B------:R-:W-:Y:S01]  /*0a40*/  DFMA R12, R22, -R12, R16 ;  /* 0x8000000c160c722b */ /* 0x000fe20000000010 */
[----:B------:R-:W-:-:S09]  /*0a50*/  IMAD.MOV.U32 R14, RZ, RZ, RZ ;  /* 0x000000ffff0e7224 */ /* 0x000fd200078e00ff */
[C---:B------:R-:W-:Y:S02]  /*0a60*/  FSETP.NEU.AND P0, PT, R13.reuse, RZ, PT ;  /* 0x000000ff0d00720b */ /* 0x040fe40003f0d000 */
[----:B------:R-:W-:-:S04]  /*0a70*/  LOP3.LUT R17, R13, 0x80000000, R25, 0x48, !PT ;  /* 0x800000000d117812 */ /* 0x000fc800078e4819 */
[----:B------:R-:W-:-:S07]  /*0a80*/  LOP3.LUT R15, R17, R15, RZ, 0xfc, !PT ;  /* 0x0000000f110f7212 */ /* 0x000fce00078efcff */
[----:B------:R-:W-:Y:S05]  /*0a90*/  @!P0 BRA `(.L_x_8) ;  /* 0x00000000007c8947 */ /* 0x000fea0003800000 */
[----:B------:R-:W-:Y:S01]  /*0aa0*/  IMAD.MOV R13, RZ, RZ, -R0 ;  /* 0x000000ffff0d7224 */ /* 0x000fe200078e0a00 */
[----:B------:R-:W-:Y:S01]  /*0ab0*/  DMUL.RP R14, R22, R14 ;  /* 0x0000000e160e7228 */ /* 0x000fe20000008000 */
[----:B------:R-:W-:-:S06]  /*0ac0*/  IMAD.MOV.U32 R12, RZ, RZ, RZ ;  /* 0x000000ffff0c7224 */ /* 0x000fcc00078e00ff */
[----:B------:R-:W-:-:S03]  /*0ad0*/  DFMA R12, R18, -R12, R22 ;  /* 0x8000000c120c722b */ /* 0x000fc60000000016 */
[----:B------:R-:W-:-:S03]  /*0ae0*/  LOP3.LUT R17, R15, R17, RZ, 0x3c, !PT ;  /* 0x000000110f117212 */ /* 0x000fc600078e3cff */
[----:B------:R-:W-:-:S04]  /*0af0*/  IADD3 R12, PT, PT, -R0, -0x43300000, RZ ;  /* 0xbcd00000000c7810 */ /* 0x000fc80007ffe1ff */
[----:B------:R-:W-:-:S04]  /*0b00*/  FSETP.NEU.AND P0, PT, |R13|, R12, PT ;  /* 0x0000000c0d00720b */ /* 0x000fc80003f0d200 */
[----:B------:R-:W-:Y:S02]  /*0b10*/  FSEL R18, R14, R18, !P0 ;  /* 0x000000120e127208 */ /* 0x000fe40004000000 */
[----:B------:R-:W-:Y:S01]  /*0b20*/  FSEL R19, R17, R19, !P0 ;  /* 0x0000001311137208 */ /* 0x000fe20004000000 */
[----:B------:R-:W-:Y:S06]  /*0b30*/  BRA `(.L_x_8) ;  /* 0x0000000000547947 */ /* 0x000fec0003800000 */
.L_x_7:
[----:B------:R-:W-:-:S14]  /*0b40*/  DSETP.NAN.AND P0, PT, R14, R14, PT ;  /* 0x0000000e0e00722a */ /* 0x000fdc0003f08000 */
[----:B------:R-:W-:Y:S05]  /*0b50*/  @P0 BRA `(.L_x_9) ;  /* 0x0000000000440947 */ /* 0x000fea0003800000 */
[----:B------:R-:W-:-:S14]  /*0b60*/  DSETP.NAN.AND P0, PT, R24, R24, PT ;  /* 0x000000181800722a */ /* 0x000fdc0003f08000 */
[----:B------:R-:W-:Y:S05]  /*0b70*/  @P0 BRA `(.L_x_10) ;  /* 0x0000000000300947 */ /* 0x000fea0003800000 */
[----:B------:R-:W-:Y:S01]  /*0b80*/  ISETP.NE.AND P0, PT, R29, R30, PT ;  /* 0x0000001e1d00720c */ /* 0x000fe20003f05270 */
[----:B------:R-:W-:Y:S02]  /*0b90*/  IMAD.MOV.U32 R18, RZ, RZ, 0x0 ;  /* 0x00000000ff127424 */ /* 0x000fe400078e00ff */
[----:B------:R-:W-:-:S10]  /*0ba0*/  IMAD.MOV.U32 R19, RZ, RZ, -0x80000 ;  /* 0xfff80000ff137424 */ /* 0x000fd400078e00ff */
[----:B------:R-:W-:Y:S05]  /*0bb0*/  @!P0 BRA `(.L_x_8) ;  /* 0x0000000000348947 */ /* 0x000fea0003800000 */
[----:B------:R-:W-:Y:S02]  /*0bc0*/  ISETP.NE.AND P0, PT, R29, 0x7ff00000, PT ;  /* 0x7ff000001d00780c */ /* 0x000fe40003f05270 */
[----:B------:R-:W-:Y:S02]  /*0bd0*/  LOP3.LUT R19, R15, 0x80000000, R25, 0x48, !PT ;  /* 0x800000000f137812 */ /* 0x000fe400078e4819 */
[----:B------:R-:W-:-:S13]  /*0be0*/  ISETP.EQ.OR P0, PT, R30, RZ, !P0 ;  /* 0x000000ff1e00720c */ /* 0x000fda0004702670 */
[----:B------:R-:W-:Y:S01]  /*0bf0*/  @P0 LOP3.LUT R0, R19, 0x7ff00000, RZ, 0xfc, !PT ;  /* 0x7ff0000013000812 */ /* 0x000fe200078efcff */
[----:B------:R-:W-:Y:S02]  /*0c00*/  @!P0 IMAD.MOV.U32 R18, RZ, RZ, RZ ;  /* 0x000000ffff128224 */ /* 0x000fe400078e00ff */
[----:B------:R-:W-:Y:S02]  /*0c10*/  @P0 IMAD.MOV.U32 R18, RZ, RZ, RZ ;  /* 0x000000ffff120224 */ /* 0x000fe400078e00ff */
[----:B------:R-:W-:Y:S01]  /*0c20*/  @P0 IMAD.MOV.U32 R19, RZ, RZ, R0 ;  /* 0x000000ffff130224 */ /* 0x000fe200078e0000 */
[----:B------:R-:W-:Y:S06]  /*0c30*/  BRA `(.L_x_8) ;  /* 0x0000000000147947 */ /* 0x000fec0003800000 */
.L_x_10:
[----:B------:R-:W-:Y:S01]  /*0c40*/  LOP3.LUT R19, R25, 0x80000, RZ, 0xfc, !PT ;  /* 0x0008000019137812 */ /* 0x000fe200078efcff */
[----:B------:R-:W-:Y:S01]  /*0c50*/  IMAD.MOV.U32 R18, RZ, RZ, R24 ;  /* 0x000000ffff127224 */ /* 0x000fe200078e0018 */
[----:B------:R-:W-:Y:S06]  /*0c60*/  BRA `(.L_x_8) ;  /* 0x0000000000087947 */ /* 0x000fec0003800000 */
.L_x_9:
[----:B------:R-:W-:Y:S01]  /*0c70*/  LOP3.LUT R19, R15, 0x80000, RZ, 0xfc, !PT ;  /* 0x000800000f137812 */ /* 0x000fe200078efcff */
[----:B------:R-:W-:-:S07]  /*0c80*/  IMAD.MOV.U32 R18, RZ, RZ, R14 ;  /* 0x000000ffff127224 */ /* 0x000fce00078e000e */
.L_x_8:
[----:B------:R-:W-:Y:S02]  /*0c90*/  IMAD.MOV.U32 R29, RZ, RZ, 0x0 ;  /* 0x00000000ff1d7424 */ /* 0x000fe400078e00ff */
[----:B------:R-:W-:Y:S02]  /*0ca0*/  IMAD.MOV.U32 R12, RZ, RZ, R18 ;  /* 0x000000ffff0c7224 */ /* 0x000fe400078e0012 */
[----:B------:R-:W-:Y:S01]  /*0cb0*/  IMAD.MOV.U32 R13, RZ, RZ, R19 ;  /* 0x000000ffff0d7224 */ /* 0x000fe200078e0013 */
[----:B------:R-:W-:Y:S06]  /*0cc0*/  RET.REL.NODEC R28 `(_Z18cuda_kernel_advectPhS_6float3mm) ;  /* 0xfffffff01ccc7950 */ /* 0x000fec0003c3ffff */
        .weak           $__internal_1_$__cuda_sm3x_div_rn_noftz_f32_slowpath
        .type           $__internal_1_$__cuda_sm3x_div_rn_noftz_f32_slowpath,@function
        .size           $__internal_1_$__cuda_sm3x_div_rn_noftz_f32_slowpath,(.L_x_24 - $__internal_1_$__cuda_sm3x_div_rn_noftz_f32_slowpath)
$__internal_1_$__cuda_sm3x_div_rn_noftz_f32_slowpath:
[----:B------:R-:W-:Y:S01]  /*0cd0*/  SHF.R.U32.HI R14, RZ, 0x17, R13 ;  /* 0x00000017ff0e7819 */ /* 0x000fe2000001160d */
[----:B------:R-:W-:Y:S01]  /*0ce0*/  BSSY.RECONVERGENT B1, `(.L_x_11) ;  /* 0x0000062000017945 */ /* 0x000fe20003800200 */
[----:B------:R-:W-:Y:S02]  /*0cf0*/  SHF.R.U32.HI R12, RZ, 0x17, R0 ;  /* 0x00000017ff0c7819 */ /* 0x000fe40000011600 */
[----:B------:R-:W-:Y:S02]  /*0d00*/  LOP3.LUT R14, R14, 0xff, RZ, 0xc0, !PT ;  /* 0x000000ff0e0e7812 */ /* 0x000fe400078ec0ff */
[----:B------:R-:W-:-:S03]  /*0d10*/  LOP3.LUT R18, R12, 0xff, RZ, 0xc0, !PT ;  /* 0x000000ff0c127812 */ /* 0x000fc600078ec0ff */
[----:B------:R-:W-:Y:S02]  /*0d20*/  VIADD R17, R14, 0xffffffff ;  /* 0xffffffff0e117836 */ /* 0x000fe40000000000 */
[----:B------:R-:W-:-:S03]  /*0d30*/  VIADD R16, R18, 0xffffffff ;  /* 0xffffffff12107836 */ /* 0x000fc60000000000 */
[----:B------:R-:W-:-:S04]  /*0d40*/  ISETP.GT.U32.AND P0, PT, R17, 0xfd, PT ;  /* 0x000000fd1100780c */ /* 0x000fc80003f04070 */
[----:B------:R-:W-:-:S13]  /*0d50*/  ISETP.GT.U32.OR P0, PT, R16, 0xfd, P0 ;  /* 0x000000fd1000780c */ /* 0x000fda0000704470 */
[----:B------:R-:W-:Y:S01]  /*0d60*/  @!P0 IMAD.MOV.U32 R12, RZ, RZ, RZ ;  /* 0x000000ffff0c8224 */ /* 0x000fe200078e00ff */
[----:B------:R-:W-:Y:S06]  /*0d70*/  @!P0 BRA `(.L_x_12) ;  /* 0x00000000005c8947 */ /* 0x000fec0003800000 */
[----:B------:R-:W-:Y:S02]  /*0d80*/  FSETP.GTU.FTZ.AND P0, PT, |R0|, +INF , PT ;  /* 0x7f8000000000780b */ /* 0x000fe40003f1c200 */
[----:B------:R-:W-:-:S04]  /*0d90*/  FSETP.GTU.FTZ.AND P1, PT, |R13|, +INF , PT ;  /* 0x7f8000000d00780b */ /* 0x000fc80003f3c200 */
[----:B------:R-:W-:-:S13]  /*0da0*/  PLOP3.LUT P0, PT, P0, P1, PT, 0xf8, 0x8f ;  /* 0x00000000008f781c */ /* 0x000fda0000703f70 */
[----:B------:R-:W-:Y:S05]  /*0db0*/  @P0 BRA `(.L_x_13) ;  /* 0x00000004004c0947 */ /* 0x000fea0003800000 */
[----:B------:R-:W-:-:S13]  /*0dc0*/  LOP3.LUT P0, RZ, R13, 0x7fffffff, R0, 0xc8, !PT ;  /* 0x7fffffff0dff7812 */ /* 0x000fda000780c800 */
[----:B------:R-:W-:Y:S05]  /*0dd0*/  @!P0 BRA `(.L_x_14) ;  /* 0x00000004003c8947 */ /* 0x000fea0003800000 */
[C---:B------:R-:W-:Y:S02]  /*0de0*/  FSETP.NEU.FTZ.AND P2, PT, |R0|.reuse, +INF , PT ;  /* 0x7f8000000000780b */ /* 0x040fe40003f5d200 */
[----:B------:R-:W-:Y:S02]  /*0df0*/  FSETP.NEU.FTZ.AND P1, PT, |R13|, +INF , PT ;  /* 0x7f8000000d00780b */ /* 0x000fe40003f3d200 */
[----:B------:R-:W-:-:S11]  /*0e00*/  FSETP.NEU.FTZ.AND P0, PT, |R0|, +INF , PT ;  /* 0x7f8000000000780b */ /* 0x000fd60003f1d200 */
[----:B------:R-:W-:Y:S05]  /*0e10*/  @!P1 BRA !P2, `(.L_x_14) ;  /* 0x00000004002c9947 */ /* 0x000fea0005000000 */
[----:B------:R-:W-:-:S04]  /*0e20*/  LOP3.LUT P2, RZ, R0, 0x7fffffff, RZ, 0xc0, !PT ;  /* 0x7fffffff00ff7812 */ /* 0x000fc8000784c0ff */
[----:B------:R-:W-:-:S13]  /*0e30*/  PLOP3.LUT P1, PT, P1, P2, PT, 0x2f, 0xf2 ;  /* 0x0000000000f2781c */ /* 0x000fda0000f24577 */
[----:B------:R-:W-:Y:S05]  /*0e40*/  @P1 BRA `(.L_x_15) ;  /* 0x0000000400181947 */ /* 0x000fea0003800000 */
[----:B------:R-:W-:-:S04]  /*0e50*/  LOP3.LUT P1, RZ, R13, 0x7fffffff, RZ, 0xc0, !PT ;  /* 0x7fffffff0dff7812 */ /* 0x000fc8000782c0ff */
[----:B------:R-:W-:-:S13]  /*0e60*/  PLOP3.LUT P0, PT, P0, P1, PT, 0x2f, 0xf2 ;  /* 0x0000000000f2781c */ /* 0x000fda0000702577 */
[----:B------:R-:W-:Y:S05]  /*0e70*/  @P0 BRA `(.L_x_16) ;  /* 0x0000000400000947 */ /* 0x000fea0003800000 */
[----:B------:R-:W-:Y:S02]  /*0e80*/  ISETP.GE.AND P0, PT, R16, RZ, PT ;  /* 0x000000ff1000720c */ /* 0x000fe40003f06270 */
[----:B------:R-:W-:-:S11]  /*0e90*/  ISETP.GE.AND P1, PT, R17, RZ, PT ;  /* 0x000000ff1100720c */ /* 0x000fd60003f26270 */
[----:B------:R-:W-:Y:S02]  /*0ea0*/  @P0 IMAD.MOV.U32 R12, RZ, RZ, RZ ;  /* 0x000000ffff0c0224 */ /* 0x000fe400078e00ff */
[----:B------:R-:W-:Y:S01]  /*0eb0*/  @!P0 FFMA R0, R0, 1.84467440737095516160e+19, RZ ;  /* 0x5f80000000008823 */ /* 0x000fe200000000ff */
[----:B------:R-:W-:Y:S02]  /*0ec0*/  @!P0 IMAD.MOV.U32 R12, RZ, RZ, -0x40 ;  /* 0xffffffc0ff0c8424 */ /* 0x000fe400078e00ff */
[----:B------:R-:W-:Y:S02]  /*0ed0*/  @!P1 FFMA R13, R13, 1.84467440737095516160e+19, RZ ;  /* 0x5f8000000d0d9823 */ /* 0x000fe400000000ff */
[----:B------:R-:W-:-:S07]  /*0ee0*/  @!P1 VIADD R12, R12, 0x40 ;  /* 0x000000400c0c9836 */ /* 0x000fce0000000000 */
.L_x_12:
[----:B------:R-:W-:Y:S01]  /*0ef0*/  LEA R16, R14, 0xc0800000, 0x17 ;  /* 0xc08000000e107811 */ /* 0x000fe200078eb8ff */
[----:B------:R-:W-:Y:S04]  /*0f00*/  BSSY.RECONVERGENT B2, `(.L_x_17) ;  /* 0x0000036000027945 */ /* 0x000fe80003800200 */
[----:B------:R-:W-:Y:S02]  /*0f10*/  IMAD.IADD R16, R13, 0x1, -R16 ;  /* 0x000000010d107824 */ /* 0x000fe400078e0a10 */
[----:B------:R-:W-:Y:S02]  /*0f20*/  VIADD R13, R18, 0xffffff81 ;  /* 0xffffff81120d7836 */ /* 0x000fe40000000000 */
[----:B------:R-:W0:Y:S01]  /*0f30*/  MUFU.RCP R17, R16 ;  /* 0x0000001000117308 */ /* 0x000e220000001000 */
[----:B------:R-:W-:Y:S01]  /*0f40*/  FADD.FTZ R19, -R16, -RZ ;  /* 0x800000ff10137221 */ /* 0x000fe20000010100 */
[----:B------:R-:W-:-:S03]  /*0f50*/  IMAD R0, R13, -0x800000, R0 ;  /* 0xff8000000d007824 */ /* 0x000fc600078e0200 */
[----:B0-----:R-:W-:-:S04]  /*0f60*/  FFMA R18, R17, R19, 1 ;  /* 0x3f80000011127423 */ /* 0x001fc80000000013 */
[----:B------:R-:W-:-:S04]  /*0f70*/  FFMA R20, R17, R18, R17 ;  /* 0x0000001211147223 */ /* 0x000fc80000000011 */
[----:B------:R-:W-:-:S04]  /*0f80*/  FFMA R17, R0, R20, RZ ;  /* 0x0000001400117223 */ /* 0x000fc800000000ff */
[----:B------:R-:W-:-:S04]  /*0f90*/  FFMA R18, R19, R17, R0 ;  /* 0x0000001113127223 */ /* 0x000fc80000000000 */
[----:B------:R-:W-:Y:S01]  /*0fa0*/  FFMA R21, R20, R18, R17 ;  /* 0x0000001214157223 */ /* 0x000fe20000000011 */
[----:B------:R-:W-:-:S03]  /*0fb0*/  IADD3 R17, PT, PT, R13, 0x7f, -R14 ;  /* 0x0000007f0d117810 */ /* 0x000fc60007ffe80e */
[----:B------:R-:W-:Y:S02]  /*0fc0*/  FFMA R18, R19, R21, R0 ;  /* 0x0000001513127223 */ /* 0x000fe40000000000 */
[----:B------:R-:W-:Y:S02]  /*0fd0*/  IMAD.IADD R17, R17, 0x1, R12 ;  /* 0x0000000111117824 */ /* 0x000fe400078e020c */
[----:B------:R-:W-:-:S05]  /*0fe0*/  FFMA R0, R20, R18, R21 ;  /* 0x0000001214007223 */ /* 0x000fca0000000015 */
[----:B------:R-:W-:-:S04]  /*0ff0*/  SHF.R.U32.HI R13, RZ, 0x17, R0 ;  /* 0x00000017ff0d7819 */ /* 0x000fc80000011600 */
[----:B------:R-:W-:-:S05]  /*1000*/  LOP3.LUT R13, R13, 0xff, RZ, 0xc0, !PT ;  /* 0x000000ff0d0d7812 */ /* 0x000fca00078ec0ff */
[----:B------:R-:W-:-:S04]  /*1010*/  IMAD.IADD R16, R13, 0x1, R17 ;  /* 0x000000010d107824 */ /* 0x000fc800078e0211 */
[----:B------:R-:W-:-:S05]  /*1020*/  VIADD R12, R16, 0xffffffff ;  /* 0xffffffff100c7836 */ /* 0x000fca0000000000 */
[----:B------:R-:W-:-:S13]  /*1030*/  ISETP.GE.U32.AND P0, PT, R12, 0xfe, PT ;  /* 0x000000fe0c00780c */ /* 0x000fda0003f06070 */
[----:B------:R-:W-:Y:S05]  /*1040*/  @!P0 BRA `(.L_x_18) ;  /* 0x0000000000808947 */ /* 0x000fea0003800000 */
[----:B------:R-:W-:-:S13]  /*1050*/  ISETP.GT.AND P0, PT, R16, 0xfe, PT ;  /* 0x000000fe1000780c */ /* 0x000fda0003f04270 */
[----:B------:R-:W-:Y:S05]  /*1060*/  @P0 BRA `(.L_x_19) ;  /* 0x00000000006c0947 */ /* 0x000fea0003800000 */
[----:B------:R-:W-:-:S13]  /*1070*/  ISETP.GE.AND P0, PT, R16, 0x1, PT ;  /* 0x000000011000780c */ /* 0x000fda0003f06270 */
[----:B------:R-:W-:Y:S05]  /*1080*/  @P0 BRA `(.L_x_20) ;  /* 0x0000000000740947 */ /* 0x000fea0003800000 */
[----:B------:R-:W-:Y:S02]  /*1090*/  ISETP.GE.AND P0, PT, R16, -0x18, PT ;  /* 0xffffffe81000780c */ /* 0x000fe40003f06270 */
[----:B------:R-:W-:-:S11]  /*10a0*/  LOP3.LUT R0, R0, 0x80000000, RZ, 0xc0, !PT ;  /* 0x8000000000007812 */ /* 0x000fd600078ec0ff */
[----:B------:R-:W-:Y:S05]  /*10b0*/  @!P0 BRA `(.L_x_20) ;  /* 0x0000000000688947 */ /* 0x000fea0003800000 */
[-CC-:B------:R-:W-:Y:S01]  /*10c0*/  FFMA.RZ R12, R20, R18.reuse, R21.reuse ;  /* 0x00000012140c7223 */ /* 0x180fe2000000c015 */
[----:B------:R-:W-:Y:S02]  /*10d0*/  VIADD R17, R16, 0x20 ;  /* 0x0000002010117836 */ /* 0x000fe40000000000 */
[-CC-:B------:R-:W-:Y:S01]  /*10e0*/  FFMA.RM R13, R20, R18.reuse, R21.reuse ;  /* 0x00000012140d7223 */ /* 0x180fe20000004015 */
[----:B------:R-:W-:Y:S02]  /*10f0*/  ISETP.NE.AND P2, PT, R16, RZ, PT ;  /* 0x000000ff1000720c */ /* 0x000fe40003f45270 */
[----:B------:R-:W-:Y:S01]  /*1100*/  LOP3.LUT R14, R12, 0x7fffff, RZ, 0xc0, !PT ;  /* 0x007fffff0c0e7812 */ /* 0x000fe200078ec0ff */
[----:B------:R-:W-:Y:S01]  /*1110*/  FFMA.RP R12, R20, R18, R21 ;  /* 0x00000012140c7223 */ /* 0x000fe20000008015 */
[----:B------:R-:W-:Y:S01]  /*1120*/  ISETP.NE.AND P1, PT, R16, RZ, PT ;  /* 0x000000ff1000720c */ /* 0x000fe20003f25270 */
[----:B------:R-:W-:Y:S01]  /*1130*/  IMAD.MOV R16, RZ, RZ, -R16 ;  /* 0x000000ffff107224 */ /* 0x000fe200078e0a10 */
[----:B------:R-:W-:-:S02]  /*1140*/  LOP3.LUT R14, R14, 0x800000, RZ, 0xfc, !PT ;  /* 0x008000000e0e7812 */ /* 0x000fc400078efcff */
[----:B------:R-:W-:Y:S02]  /*1150*/  FSETP.NEU.FTZ.AND P0, PT, R12, R13, PT ;  /* 0x0000000d0c00720b */ /* 0x000fe40003f1d000 */
[----:B------:R-:W-:Y:S02]  /*1160*/  SHF.L.U32 R17, R14, R17, RZ ;  /* 0x000000110e117219 */ /* 0x000fe400000006ff */
[----:B------:R-:W-:Y:S02]  /*1170*/  SEL R13, R16, RZ, P2 ;  /* 0x000000ff100d7207 */ /* 0x000fe40001000000 */
[----:B------:R-:W-:Y:S02]  /*1180*/  ISETP.NE.AND P1, PT, R17, RZ, P1 ;  /* 0x000000ff1100720c */ /* 0x000fe40000f25270 */
[----:B------:R-:W-:Y:S02]  /*1190*/  SHF.R.U32.HI R13, RZ, R13, R14 ;  /* 0x0000000dff0d7219 */ /* 0x000fe4000001160e */
[----:B------:R-:W-:-:S02]  /*11a0*/  PLOP3.LUT P0, PT, P0, P1, PT, 0xf8, 0x8f ;  /* 0x00000000008f781c */ /* 0x000fc40000703f70 */
[----:B------:R-:W-:Y:S02]  /*11b0*/  SHF.R.U32.HI R17, RZ, 0x1, R13 ;  /* 0x00000001ff117819 */ /* 0x000fe4000001160d */
[----:B------:R-:W-:-:S04]  /*11c0*/  SEL R12, RZ, 0x1, !P0 ;  /* 0x00000001ff0c7807 */ /* 0x000fc80004000000 */
[----:B------:R-:W-:-:S04]  /*11d0*/  LOP3.LUT R12, R12, 0x1, R17, 0xf8, !PT ;  /* 0x000000010c0c7812 */ /* 0x000fc800078ef811 */
[----:B------:R-:W-:-:S05]  /*11e0*/  LOP3.LUT R12, R12, R13, RZ, 0xc0, !PT ;  /* 0x0000000d0c0c7212 */ /* 0x000fca00078ec0ff */
[----:B------:R-:W-:-:S05]  /*11f0*/  IMAD.IADD R17, R17, 0x1, R12 ;  /* 0x0000000111117824 */ /* 0x000fca00078e020c */
[----:B------:R-:W-:Y:S01]  /*1200*/  LOP3.LUT R0, R17, R0, RZ, 0xfc, !PT ;  /* 0x0000000011007212 */ /* 0x000fe200078efcff */
[----:B------:R-:W-:Y:S06]  /*1210*/  BRA `(.L_x_20) ;  /* 0x0000000000107947 */ /* 0x000fec0003800000 */
.L_x_19:
[----:B------:R-:W-:-:S04]  /*1220*/  LOP3.LUT R0, R0, 0x80000000, RZ, 0xc0, !PT ;  /* 0x8000000000007812 */ /* 0x000fc800078ec0ff */
[----:B------:R-:W-:Y:S01]  /*1230*/  LOP3.LUT R0, R0, 0x7f800000, RZ, 0xfc, !PT ;  /* 0x7f80000000007812 */ /* 0x000fe200078efcff */
[----:B------:R-:W-:Y:S06]  /*1240*/  BRA `(.L_x_20) ;  /* 0x0000000000047947 */ /* 0x000fec0003800000 */
.L_x_18:
[----:B------:R-:W-:-:S07]  /*1250*/  IMAD R0, R17, 0x800000, R0 ;  /* 0x0080000011007824 */ /* 0x000fce00078e0200 */
.L_x_20:
[----:B------:R-:W-:Y:S05]  /*1260*/  BSYNC.RECONVERGENT B2 ;  /* 0x0000000000027941 */ /* 0x000fea0003800200 */
.L_x_17:
[----:B------:R-:W-:Y:S05]  /*1270*/  BRA `(.L_x_21) ;  /* 0x0000000000207947 */ /* 0x000fea0003800000 */
.L_x_16:
[----:B------:R-:W-:-:S04]  /*1280*/  LOP3.LUT R0, R13, 0x80000000, R0, 0x48, !PT ;  /* 0x800000000d007812 */ /* 0x000fc800078e4800 */
[----:B------:R-:W-:Y:S01]  /*1290*/  LOP3.LUT R0, R0, 0x7f800000, RZ, 0xfc, !PT ;  /* 0x7f80000000007812 */ /* 0x000fe200078efcff */
[----:B------:R-:W-:Y:S06]  /*12a0*/  BRA `(.L_x_21) ;  /* 0x0000000000147947 */ /* 0x000fec0003800000 */
.L_x_15:
[----:B------:R-:W-:Y:S01]  /*12b0*/  LOP3.LUT R0, R13, 0x80000000, R0, 0x48, !PT ;  /* 0x800000000d007812 */ /* 0x000fe200078e4800 */
[----:B------:R-:W-:Y:S06]  /*12c0*/  BRA `(.L_x_21) ;  /* 0x00000000000c7947 */ /* 0x000fec0003800000 */
.L_x_14:
[----:B------:R-:W0:Y:S01]  /*12d0*/  MUFU.RSQ R0, -QNAN ;  /* 0xffc0000000007908 */ /* 0x000e220000001400 */
[----:B------:R-:W-:Y:S05]  /*12e0*/  BRA `(.L_x_21) ;  /* 0x0000000000047947 */ /* 0x000fea0003800000 */
.L_x_13:
[----:B------:R-:W-:-:S07]  /*12f0*/  FADD.FTZ R0, R0, R13 ;  /* 0x0000000d00007221 */ /* 0x000fce0000010000 */
.L_x_21:
[----:B------:R-:W-:Y:S05]  /*1300*/  BSYNC.RECONVERGENT B1 ;  /* 0x0000000000017941 */ /* 0x000fea0003800200 */
.L_x_11:
[----:B------:R-:W-:Y:S02]  /*1310*/  IMAD.MOV.U32 R12, RZ, RZ, R4 ;  /* 0x000000ffff0c7224 */ /* 0x000fe400078e0004 */
[----:B------:R-:W-:-:S04]  /*1320*/  IMAD.MOV.U32 R13, RZ, RZ, 0x0 ;  /* 0x00000000ff0d7424 */ /* 0x000fc800078e00ff */
[----:B0-----:R-:W-:Y:S05]  /*1330*/  RET.REL.NODEC R12 `(_Z18cuda_kernel_advectPhS_6float3mm) ;  /* 0xffffffec0c307950 */ /* 0x001fea0003c3ffff */
.L_x_22:
[----:B------:R-:W-:-:S00]  /*1340*/  BRA `(.L_x_22) ;  /* 0xfffffffc00fc7947 */ /* 0x000fc0000383ffff */
[----:B------:R-:W-:-:S00]  /*1350*/  NOP ;  /* 0x0000000000007918 */ /* 0x000fc00000000000 */
        /* <DEDUP_REMOVED lines=10> */
.L_x_24:


//--------------------- .nv.shared.reserved.0     --------------------------
	.section	.nv.shared.reserved.0,"aw",@nobits
	.weak		__nv_reservedSMEM_offset_0_alias
	.size		__nv_reservedSMEM_offset_0_alias, 0, 64
	.other		__nv_reservedSMEM_offset_0_alias,@"STO_CUDA_RESERVED_SHARED STV_DEFAULT"
__nv_reservedSMEM_offset_0_alias:
	.zero		0
	.zero		64


//--------------------- .nv.constant0._Z18cuda_kernel_advectPhS_6float3mm --------------------------
	.section	.nv.constant0._Z18cuda_kernel_advectPhS_6float3mm,"a",@progbits
	.sectionflags	@""
	.align	4
.nv.constant0._Z18cuda_kernel_advectPhS_6float3mm:
	.zero		944


//--------------------- SYMBOLS --------------------------

	.type		.nv.reservedSmem.offset0,@object
	.size		.nv.reservedSmem.offset0,0x4
